	.headerflags	@"EF_CUDA_TEXMODE_UNIFIED EF_CUDA_64BIT_ADDRESS EF_CUDA_ACCELERATORS EF_CUDA_SM90 EF_CUDA_VIRTUAL_SM(EF_CUDA_SM90)"
	.elftype	@"ET_EXEC"


//--------------------- .nv.info                  --------------------------
	.section	.nv.info,"",@"SHT_CUDA_INFO"
	.align	4


	//----- nvinfo : EIATTR_REGCOUNT
	.align		4
        /*0000*/ 	.byte	0x04, 0x2f
        /*0002*/ 	.short	(.L_1 - .L_0)
	.align		4
.L_0:
        /*0004*/ 	.word	index@(triton_poi_fused__prelu_kernel_convolution_26)
        /*0008*/ 	.word	0x00000010


	//----- nvinfo : EIATTR_MIN_STACK_SIZE
	.align		4
.L_1:
        /*000c*/ 	.byte	0x04, 0x12
        /*000e*/ 	.short	(.L_3 - .L_2)
	.align		4
.L_2:
        /*0010*/ 	.word	index@(triton_poi_fused__prelu_kernel_convolution_26)
        /*0014*/ 	.word	0x00000000


	//----- nvinfo : EIATTR_FRAME_SIZE
	.align		4
.L_3:
        /*0018*/ 	.byte	0x04, 0x11
        /*001a*/ 	.short	(.L_5 - .L_4)
	.align		4
.L_4:
        /*001c*/ 	.word	index@(triton_poi_fused__prelu_kernel_convolution_26)
        /*0020*/ 	.word	0x00000000


	//----- nvinfo : EIATTR_MIN_STACK_SIZE
	.align		4
.L_5:
        /*0024*/ 	.byte	0x04, 0x12
        /*0026*/ 	.short	(.L_7 - .L_6)
	.align		4
.L_6:
        /*0028*/ 	.word	index@(triton_poi_fused__prelu_kernel_convolution_26)
        /*002c*/ 	.word	0x00000000
.L_7:


//--------------------- .nv.info.triton_poi_fused__prelu_kernel_convolution_26 --------------------------
	.section	.nv.info.triton_poi_fused__prelu_kernel_convolution_26,"",@"SHT_CUDA_INFO"
	.sectionflags	@""
	.align	4


	//----- nvinfo : EIATTR_CUDA_API_VERSION
	.align		4
        /*0000*/ 	.byte	0x04, 0x37
        /*0002*/ 	.short	(.L_9 - .L_8)
.L_8:
        /*0004*/ 	.word	0x0000007c


	//----- nvinfo : EIATTR_KPARAM_INFO
	.align		4
.L_9:
        /*0008*/ 	.byte	0x04, 0x17
        /*000a*/ 	.short	(.L_11 - .L_10)
.L_10:
        /*000c*/ 	.word	0x00000000
        /*0010*/ 	.short	0x0004
        /*0012*/ 	.short	0x0020
        /*0014*/ 	.byte	0x00, 0xf0, 0x11, 0x00


	//----- nvinfo : EIATTR_KPARAM_INFO
	.align		4
.L_11:
        /*0018*/ 	.byte	0x04, 0x17
        /*001a*/ 	.short	(.L_13 - .L_12)
.L_12:
        /*001c*/ 	.word	0x00000000
        /*0020*/ 	.short	0x0003
        /*0022*/ 	.short	0x0018
        /*0024*/ 	.byte	0x00, 0xf4, 0x21, 0x00


	//----- nvinfo : EIATTR_KPARAM_INFO
	.align		4
.L_13:
        /*0028*/ 	.byte	0x04, 0x17
        /*002a*/ 	.short	(.L_15 - .L_14)
.L_14:
        /*002c*/ 	.word	0x00000000
        /*0030*/ 	.short	0x0002
        /*0032*/ 	.short	0x0010
        /*0034*/ 	.byte	0x00, 0xf4, 0x21, 0x00


	//----- nvinfo : EIATTR_KPARAM_INFO
	.align		4
.L_15:
        /*0038*/ 	.byte	0x04, 0x17
        /*003a*/ 	.short	(.L_17 - .L_16)
.L_16:
        /*003c*/ 	.word	0x00000000
        /*0040*/ 	.short	0x0001
        /*0042*/ 	.short	0x0008
        /*0044*/ 	.byte	0x00, 0xf4, 0x21, 0x00


	//----- nvinfo : EIATTR_KPARAM_INFO
	.align		4
.L_17:
        /*0048*/ 	.byte	0x04, 0x17
        /*004a*/ 	.short	(.L_19 - .L_18)
.L_18:
        /*004c*/ 	.word	0x00000000
        /*0050*/ 	.short	0x0000
        /*0052*/ 	.short	0x0000
        /*0054*/ 	.byte	0x00, 0xf4, 0x21, 0x00


	//----- nvinfo : EIATTR_SPARSE_MMA_MASK
	.align		4
.L_19:
        /*0058*/ 	.byte	0x03, 0x50
        /*005a*/ 	.short	0x0000


	//----- nvinfo : EIATTR_MAXREG_COUNT
	.align		4
        /*005c*/ 	.byte	0x03, 0x1b
        /*005e*/ 	.short	0x00ff


	//----- nvinfo : EIATTR_EXIT_INSTR_OFFSETS
	.align		4
        /*0060*/ 	.byte	0x04, 0x1c
        /*0062*/ 	.short	(.L_21 - .L_20)


	//   ....[0]....
.L_20:
        /*0064*/ 	.word	0x000001b0


	//----- nvinfo : EIATTR_REQNTID
	.align		4
.L_21:
        /*0068*/ 	.byte	0x04, 0x10
        /*006a*/ 	.short	(.L_23 - .L_22)
.L_22:
        /*006c*/ 	.word	0x00000080
        /*0070*/ 	.word	0x00000001
        /*0074*/ 	.word	0x00000001


	//----- nvinfo : EIATTR_CBANK_PARAM_SIZE
	.align		4
.L_23:
        /*0078*/ 	.byte	0x03, 0x19
        /*007a*/ 	.short	0x0024


	//----- nvinfo : EIATTR_PARAM_CBANK
	.align		4
        /*007c*/ 	.byte	0x04, 0x0a
        /*007e*/ 	.short	(.L_25 - .L_24)
	.align		4
.L_24:
        /*0080*/ 	.word	index@(.nv.constant0.triton_poi_fused__prelu_kernel_convolution_26)
        /*0084*/ 	.short	0x0210
        /*0086*/ 	.short	0x0024


	//----- nvinfo : EIATTR_SW_WAR
	.align		4
.L_25:
        /*0088*/ 	.byte	0x04, 0x36
        /*008a*/ 	.short	(.L_27 - .L_26)
.L_26:
        /*008c*/ 	.word	0x00000008
.L_27:


//--------------------- .nv.callgraph             --------------------------
	.section	.nv.callgraph,"",@"SHT_CUDA_CALLGRAPH"
	.align	4
	.sectionentsize	8
	.align		4
        /*0000*/ 	.word	0x00000000
	.align		4
        /*0004*/ 	.word	0xffffffff
	.align		4
        /*0008*/ 	.word	0x00000000
	.align		4
        /*000c*/ 	.word	0xfffffffe
	.align		4
        /*0010*/ 	.word	0x00000000
	.align		4
        /*0014*/ 	.word	0xfffffffd
	.align		4
        /*0018*/ 	.word	0x00000000
	.align		4
        /*001c*/ 	.word	0xfffffffc


//--------------------- .text.triton_poi_fused__prelu_kernel_convolution_26 --------------------------
	.section	.text.triton_poi_fused__prelu_kernel_convolution_26,"ax",@progbits
	.align	128
        .global         triton_poi_fused__prelu_kernel_convolution_26
        .type           triton_poi_fused__prelu_kernel_convolution_26,@function
        .size           triton_poi_fused__prelu_kernel_convolution_26,(.L_x_1 - triton_poi_fused__prelu_kernel_convolution_26)
        .other          triton_poi_fused__prelu_kernel_convolution_26,@"STO_CUDA_ENTRY STV_DEFAULT"
triton_poi_fused__prelu_kernel_convolution_26:
.text.triton_poi_fused__prelu_kernel_convolution_26:
[----:B------:R-:W-:Y:S01]  /*0000*/  LDC R1, c[0x0][0x28] ;  /* 0x00000a00ff017b82 */ /* 0x000fe20000000800 */
[----:B------:R-:W1:Y:S07]  /*0010*/  S2R R0, SR_TID.X ;  /* 0x0000000000007919 */ /* 0x000e6e0000002100 */
[----:B------:R-:W2:Y:S01]  /*0020*/  LDC.64 R4, c[0x0][0x218] ;  /* 0x00008600ff047b82 */ /* 0x000ea20000000a00 */
[----:B------:R-:W-:Y:S01]  /*0030*/  ULDC.64 UR4, c[0x0][0x208] ;  /* 0x0000820000047ab9 */ /* 0x000fe20000000a00 */
[----:B------:R-:W3:Y:S06]  /*0040*/  S2R R11, SR_CTAID.X ;  /* 0x00000000000b7919 */ /* 0x000eec0000002500 */
[----:B------:R-:W4:Y:S01]  /*0050*/  LDC.64 R2, c[0x0][0x210] ;  /* 0x00008400ff027b82 */ /* 0x000f220000000a00 */
[----:B-1----:R-:W-:-:S02]  /*0060*/  LOP3.LUT R0, R0, 0x7f, RZ, 0xc0, !PT ;  /* 0x0000007f00007812 */ /* 0x002fc400078ec0ff */
[----:B---3--:R-:W-:-:S03]  /*0070*/  SHF.R.S32.HI R6, RZ, 0x18, R11 ;  /* 0x00000018ff067819 */ /* 0x008fc6000001140b */
[----:B------:R-:W-:Y:S01]  /*0080*/  IMAD R11, R11, 0x80, R0 ;  /* 0x000000800b0b7824 */ /* 0x000fe200078e0200 */
[----:B------:R-:W-:-:S03]  /*0090*/  SGXT R0, R6, 0x1 ;  /* 0x000000010600781a */ /* 0x000fc60000000200 */
[----:B----4-:R-:W-:Y:S01]  /*00a0*/  IMAD.WIDE R2, R11, 0x4, R2 ;  /* 0x000000040b027825 */ /* 0x010fe200078e0202 */
[----:B------:R-:W1:Y:S01]  /*00b0*/  LDC.64 R6, c[0x0][0x220] ;  /* 0x00008800ff067b82 */ /* 0x000e620000000a00 */
[----:B------:R-:W-:-:S04]  /*00c0*/  LEA.HI R0, R0, R11, RZ, 0x7 ;  /* 0x0000000b00007211 */ /* 0x000fc800078f38ff */
[----:B------:R-:W-:-:S05]  /*00d0*/  LOP3.LUT R0, R0, 0xffffff80, RZ, 0xc0, !PT ;  /* 0xffffff8000007812 */ /* 0x000fca00078ec0ff */
[----:B------:R-:W-:Y:S02]  /*00e0*/  IMAD.IADD R9, R11, 0x1, -R0 ;  /* 0x000000010b097824 */ /* 0x000fe400078e0a00 */
[----:B------:R-:W3:Y:S02]  /*00f0*/  LDG.E R0, desc[UR4][R2.64] ;  /* 0x0000000402007981 */ /* 0x000ee4000c1e1900 */
[----:B--2---:R-:W-:Y:S02]  /*0100*/  IMAD.WIDE R4, R9, 0x4, R4 ;  /* 0x0000000409047825 */ /* 0x004fe400078e0204 */
[----:B------:R-:W2:Y:S04]  /*0110*/  LDC.64 R8, c[0x0][0x228] ;  /* 0x00008a00ff087b82 */ /* 0x000ea80000000a00 */
[----:B------:R-:W3:Y:S04]  /*0120*/  LDG.E.EL R5, desc[UR4][R4.64] ;  /* 0x0000000404057981 */ /* 0x000ee8000c2e1900 */
[----:B-1----:R-:W4:Y:S01]  /*0130*/  LDG.E R6, desc[UR4][R6.64] ;  /* 0x0000000406067981 */ /* 0x002f22000c1e1900 */
[----:B--2---:R-:W-:-:S04]  /*0140*/  IMAD.WIDE R8, R11, 0x4, R8 ;  /* 0x000000040b087825 */ /* 0x004fc800078e0208 */
[C---:B---3--:R-:W-:Y:S01]  /*0150*/  FADD R13, R0.reuse, R5 ;  /* 0x00000005000d7221 */ /* 0x048fe20000000000 */
[----:B------:R-:W-:-:S03]  /*0160*/  FSETP.GT.AND P0, PT, R0, -R5, PT ;  /* 0x800000050000720b */ /* 0x000fc60003f04000 */
[----:B----4-:R-:W-:Y:S01]  /*0170*/  FMUL R10, R6, R13 ;  /* 0x0000000d060a7220 */ /* 0x010fe20000400000 */
[----:B------:R-:W-:Y:S04]  /*0180*/  STG.E desc[UR4][R2.64], R13 ;  /* 0x0000000d02007986 */ /* 0x000fe8000c101904 */
[----:B------:R-:W-:-:S05]  /*0190*/  FSEL R11, R13, R10, P0 ;  /* 0x0000000a0d0b7208 */ /* 0x000fca0000000000 */
[----:B------:R-:W-:Y:S01]  /*01a0*/  STG.E desc[UR4][R8.64], R11 ;  /* 0x0000000b08007986 */ /* 0x000fe2000c101904 */
[----:B------:R-:W-:Y:S05]  /*01b0*/  EXIT ;  /* 0x000000000000794d */ /* 0x000fea0003800000 */
.L_x_0:
[----:B------:R-:W-:-:S00]  /*01c0*/  BRA `(.L_x_0) ;  /* 0xfffffffc00fc7947 */ /* 0x000fc0000383ffff */
[----:B------:R-:W-:-:S00]  /*01d0*/  NOP ;  /* 0x0000000000007918 */ /* 0x000fc00000000000 */
        /* <DEDUP_REMOVED lines=10> */
.L_x_1:


//--------------------- .nv.constant0.triton_poi_fused__prelu_kernel_convolution_26 --------------------------
	.section	.nv.constant0.triton_poi_fused__prelu_kernel_convolution_26,"a",@progbits
	.sectionflags	@""
	.align	4
.nv.constant0.triton_poi_fused__prelu_kernel_convolution_26:
	.zero		564
